.version 3.1
.target sm_20
.const .f32  c1;
.const .f32  c2;
.global .f32 gresult;
.global .u32 addr;
.entry main {
   .reg .f32 a, b;
   .reg .u32 x;

   ld.const.f32  a, [c1];
   ld.const.f32  b, [c2];
   ld.global.u32 x, [addr];
   add.f32       a, b, a;
   ld.const.f32  b, [x];
   add.f32       a, a, b;
   st.global.f32 [gresult], a;
   exit;
}


// ===== COMPILED SASS (sm_100) =====

	.target	sm_100

	.elftype	@"ET_EXEC"


//--------------------- .note.nv.tkinfo           --------------------------
	.section	.note.nv.tkinfo,"",@"SHT_NOTE"
	.sectionflags	@"SHF_NOTE_NV_TKINFO"
	.tkinfo
        /*0018*/ 	.word	0x00000002
        /*0030*/ 	.string	""
        /*0030*/ 	.string	"ptxas"
        /*0030*/ 	.string	"Cuda compilation tools, release 13.0, V13.0.88"
        /*0030*/ 	.string	"Build cuda_13.0.r13.0/compiler.36424714_0"
        /*0030*/ 	.string	"-arch sm_100 "



//--------------------- .note.nv.cuinfo           --------------------------
	.section	.note.nv.cuinfo,"",@"SHT_NOTE"
	.sectionflags	@"SHF_NOTE_NV_CUINFO"
        /*0018*/ 	.short	0x0002
        /*001a*/ 	.short	0x0014
        /*001c*/ 	.short	0x0082
	.zero		2


//--------------------- .nv.info                  --------------------------
	.section	.nv.info,"",@"SHT_CUDA_INFO"
	.align	4


	//----- nvinfo : EIATTR_REGCOUNT
	.align		4
        /*0000*/ 	.byte	0x04, 0x2f
        /*0002*/ 	.short	(.L_5 - .L_4)
	.align		4
.L_4:
        /*0004*/ 	.word	index@(main)
        /*0008*/ 	.word	0x0000000c


	//----- nvinfo : EIATTR_FRAME_SIZE
	.align		4
.L_5:
        /*000c*/ 	.byte	0x04, 0x11
        /*000e*/ 	.short	(.L_7 - .L_6)
	.align		4
.L_6:
        /*0010*/ 	.word	index@(main)
        /*0014*/ 	.word	0x00000000


	//----- nvinfo : EIATTR_MIN_STACK_SIZE
	.align		4
.L_7:
        /*0018*/ 	.byte	0x04, 0x12
        /*001a*/ 	.short	(.L_9 - .L_8)
	.align		4
.L_8:
        /*001c*/ 	.word	index@(main)
        /*0020*/ 	.word	0x00000000
.L_9:


//--------------------- .nv.compat                --------------------------
	.section	.nv.compat,"",@"SHT_CUDA_COMPAT_INFO"
	.align	4
        /*0000*/ 	.byte	0x02, 0x09, 0x00, 0x00, 0x02, 0x02, 0x01, 0x00, 0x02, 0x05, 0x05, 0x00, 0x03, 0x07, 0x01, 0x01
        /*0010*/ 	.byte	0x02, 0x03, 0x00, 0x00, 0x02, 0x06, 0x01, 0x00, 0x04, 0x0b, 0x08, 0x00, 0x09, 0x00, 0x00, 0x00
        /*0020*/ 	.byte	0x00, 0x00, 0x00, 0x00


//--------------------- .nv.info.main             --------------------------
	.section	.nv.info.main,"",@"SHT_CUDA_INFO"
	.sectionflags	@""
	.align	4


	//----- nvinfo : EIATTR_CUDA_API_VERSION
	.align		4
        /*0000*/ 	.byte	0x04, 0x37
        /*0002*/ 	.short	(.L_11 - .L_10)
.L_10:
        /*0004*/ 	.word	0x00000082


	//----- nvinfo : EIATTR_SPARSE_MMA_MASK
	.align		4
.L_11:
        /*0008*/ 	.byte	0x03, 0x50
        /*000a*/ 	.short	0x0000


	//----- nvinfo : EIATTR_MAXREG_COUNT
	.align		4
        /*000c*/ 	.byte	0x03, 0x1b
        /*000e*/ 	.short	0x00ff


	//----- nvinfo : EIATTR_MERCURY_ISA_VERSION
	.align		4
        /*0010*/ 	.byte	0x03, 0x5f
        /*0012*/ 	.short	0x0101


	//----- nvinfo : EIATTR_VRC_CTA_INIT_COUNT
	.align		4
        /*0014*/ 	.byte	0x02, 0x4a
	.zero		1
	.zero		1


	//----- nvinfo : EIATTR_EXIT_INSTR_OFFSETS
	.align		4
        /*0018*/ 	.byte	0x04, 0x1c
        /*001a*/ 	.short	(.L_13 - .L_12)


	//   ....[0]....
.L_12:
        /*001c*/ 	.word	0x000000a0


	//----- nvinfo : EIATTR_SW_WAR
	.align		4
.L_13:
        /*0020*/ 	.byte	0x04, 0x36
        /*0022*/ 	.short	(.L_15 - .L_14)
.L_14:
        /*0024*/ 	.word	0x00000008
.L_15:


//--------------------- .nv.callgraph             --------------------------
	.section	.nv.callgraph,"",@"SHT_CUDA_CALLGRAPH"
	.align	4
	.sectionentsize	8
	.align		4
        /*0000*/ 	.word	0x00000000
	.align		4
        /*0004*/ 	.word	0xffffffff
	.align		4
        /*0008*/ 	.word	0x00000000
	.align		4
        /*000c*/ 	.word	0xfffffffe
	.align		4
        /*0010*/ 	.word	0x00000000
	.align		4
        /*0014*/ 	.word	0xfffffffd
	.align		4
        /*0018*/ 	.word	0x00000000
	.align		4
        /*001c*/ 	.word	0xfffffffc


//--------------------- .nv.constant3             --------------------------
	.section	.nv.constant3,"a",@progbits
	.align	4
.nv.constant3:
	.type		c1,@object
	.size		c1,(c2 - c1)
c1:
	.zero		4
	.type		c2,@object
	.size		c2,(.L_1 - c2)
c2:
	.zero		4
.L_1:


//--------------------- .nv.constant4             --------------------------
	.section	.nv.constant4,"a",@progbits
	.align	8
	.align		8
.nv.constant4:
        /*0000*/ 	.dword	gresult
	.align		8
        /*0008*/ 	.dword	addr


//--------------------- .text.main                --------------------------
	.section	.text.main,"ax",@progbits
	.align	128
.text.main:
        .type           main,@function
        .size           main,(.L_x_1 - main)
        .other          main,@"STO_CUDA_ENTRY STV_DEFAULT"
main:
[----:B------:R-:W-:Y:S08]  /*0000*/  LDC R1, c[0x0][0x37c] ;  /* 0x0000df00ff017b82 */ /* 0x000ff00000000800 */
[----:B------:R-:W0:Y:S01]  /*0010*/  LDC.64 R2, c[0x4][0x8] ;  /* 0x01000200ff027b82 */ /* 0x000e220000000a00 */
[----:B------:R-:W0:Y:S07]  /*0020*/  LDCU.64 UR4, c[0x0][0x358] ;  /* 0x00006b00ff0477ac */ /* 0x000e2e0008000a00 */
[----:B------:R-:W1:Y:S01]  /*0030*/  LDC.64 R8, c[0x3][RZ] ;  /* 0x00c00000ff087b82 */ /* 0x000e620000000a00 */
[----:B0-----:R-:W2:Y:S07]  /*0040*/  LDG.E R2, desc[UR4][R2.64] ;  /* 0x0000000402027981 */ /* 0x001eae000c1e1900 */
[----:B------:R-:W0:Y:S01]  /*0050*/  LDC.64 R4, c[0x4][RZ] ;  /* 0x01000000ff047b82 */ /* 0x000e220000000a00 */
[----:B-1----:R-:W-:-:S07]  /*0060*/  FADD R0, R9, R8 ;  /* 0x0000000809007221 */ /* 0x002fce0000000000 */
[----:B--2---:R-:W1:Y:S02]  /*0070*/  LDC R7, c[0x3][R2] ;  /* 0x00c0000002077b82 */ /* 0x004e640000000800 */
[----:B-1----:R-:W-:-:S05]  /*0080*/  FADD R7, R0, R7 ;  /* 0x0000000700077221 */ /* 0x002fca0000000000 */
[----:B0-----:R-:W-:Y:S01]  /*0090*/  STG.E desc[UR4][R4.64], R7 ;  /* 0x0000000704007986 */ /* 0x001fe2000c101904 */
[----:B------:R-:W-:Y:S05]  /*00a0*/  EXIT ;  /* 0x000000000000794d */ /* 0x000fea0003800000 */
.L_x_0:
[----:B------:R-:W-:-:S00]  /*00b0*/  BRA `(.L_x_0) ;  /* 0xfffffffc00fc7947 */ /* 0x000fc0000383ffff */
[----:B------:R-:W-:-:S00]  /*00c0*/  NOP ;  /* 0x0000000000007918 */ /* 0x000fc00000000000 */
        /* <DEDUP_REMOVED lines=11> */
.L_x_1:


//--------------------- .nv.shared.reserved.0     --------------------------
	.section	.nv.shared.reserved.0,"aw",@nobits
	.weak		__nv_reservedSMEM_offset_0_alias
	.size		__nv_reservedSMEM_offset_0_alias, 0, 64
	.other		__nv_reservedSMEM_offset_0_alias,@"STO_CUDA_RESERVED_SHARED STV_DEFAULT"
__nv_reservedSMEM_offset_0_alias:
	.zero		0
	.zero		64


//--------------------- .nv.global                --------------------------
	.section	.nv.global,"aw",@nobits
	.align	4
.nv.global:
	.type		gresult,@object
	.size		gresult,(addr - gresult)
gresult:
	.zero		4
	.type		addr,@object
	.size		addr,(.L_3 - addr)
addr:
	.zero		4
.L_3:


//--------------------- .nv.constant0.main        --------------------------
	.section	.nv.constant0.main,"a",@progbits
	.sectionflags	@""
	.align	4
.nv.constant0.main:
	.zero		896


//--------------------- SYMBOLS --------------------------

	.type		.nv.reservedSmem.offset0,@object
	.size		.nv.reservedSmem.offset0,0x4
